//
// Generated by NVIDIA NVVM Compiler
//
// Compiler Build ID: CL-36424714
// Cuda compilation tools, release 13.0, V13.0.88
// Based on NVVM 20.0.0
//

.version 9.0
.target sm_100
.address_size 64

	// .globl	_Z17cuda_hello_kernelv
.extern .func  (.param .b32 func_retval0) vprintf
(
	.param .b64 vprintf_param_0,
	.param .b64 vprintf_param_1
)
;
.global .align 1 .b8 $str[23] = {72, 101, 108, 108, 111, 32, 87, 111, 114, 108, 100, 32, 102, 114, 111, 109, 32, 71, 80, 85, 33, 10};

.visible .entry _Z17cuda_hello_kernelv()
{
	.reg .b32 	%r<3>;
	.reg .b64 	%rd<3>;

	mov.u64 	%rd1, $str;
	cvta.global.u64 	%rd2, %rd1;
	{ // callseq 0, 0
	.param .b64 param0;
	st.param.b64 	[param0], %rd2;
	.param .b64 param1;
	st.param.b64 	[param1], 0;
	.param .b32 retval0;
	call.uni (retval0), 
	vprintf, 
	(
	param0, 
	param1
	);
	ld.param.b32 	%r1, [retval0];
	} // callseq 0
	ret;

}


// ===== COMPILED SASS (sm_100) =====

	.target	sm_100

	.elftype	@"ET_EXEC"


//--------------------- .note.nv.tkinfo           --------------------------
	.section	.note.nv.tkinfo,"",@"SHT_NOTE"
	.sectionflags	@"SHF_NOTE_NV_TKINFO"
	.tkinfo
        /*0018*/ 	.word	0x00000002
        /*0030*/ 	.string	""
        /*0030*/ 	.string	"ptxas"
        /*0030*/ 	.string	"Cuda compilation tools, release 13.0, V13.0.88"
        /*0030*/ 	.string	"Build cuda_13.0.r13.0/compiler.36424714_0"
        /*0030*/ 	.string	"-arch sm_100 -m 64 "



//--------------------- .note.nv.cuinfo           --------------------------
	.section	.note.nv.cuinfo,"",@"SHT_NOTE"
	.sectionflags	@"SHF_NOTE_NV_CUINFO"
        /*0018*/ 	.short	0x0002
        /*001a*/ 	.short	0x0064
        /*001c*/ 	.short	0x0082
	.zero		2


//--------------------- .nv.info                  --------------------------
	.section	.nv.info,"",@"SHT_CUDA_INFO"
	.align	4


	//----- nvinfo : EIATTR_REGCOUNT
	.align		4
        /*0000*/ 	.byte	0x04, 0x2f
        /*0002*/ 	.short	(.L_2 - .L_1)
	.align		4
.L_1:
        /*0004*/ 	.word	index@(_Z17cuda_hello_kernelv)
        /*0008*/ 	.word	0x00000018


	//----- nvinfo : EIATTR_FRAME_SIZE
	.align		4
.L_2:
        /*000c*/ 	.byte	0x04, 0x11
        /*000e*/ 	.short	(.L_4 - .L_3)
	.align		4
.L_3:
        /*0010*/ 	.word	index@(_Z17cuda_hello_kernelv)
        /*0014*/ 	.word	0x00000000


	//----- nvinfo : EIATTR_MIN_STACK_SIZE
	.align		4
.L_4:
        /*0018*/ 	.byte	0x04, 0x12
        /*001a*/ 	.short	(.L_6 - .L_5)
	.align		4
.L_5:
        /*001c*/ 	.word	index@(_Z17cuda_hello_kernelv)
        /*0020*/ 	.word	0x00000000
.L_6:


//--------------------- .nv.compat                --------------------------
	.section	.nv.compat,"",@"SHT_CUDA_COMPAT_INFO"
	.align	4
        /*0000*/ 	.byte	0x02, 0x09, 0x00, 0x00, 0x02, 0x02, 0x01, 0x00, 0x02, 0x05, 0x05, 0x00, 0x03, 0x07, 0x01, 0x01
        /*0010*/ 	.byte	0x02, 0x03, 0x00, 0x00, 0x02, 0x06, 0x01, 0x00, 0x04, 0x0b, 0x08, 0x00, 0x09, 0x00, 0x00, 0x00
        /*0020*/ 	.byte	0x00, 0x00, 0x00, 0x00


//--------------------- .nv.info._Z17cuda_hello_kernelv --------------------------
	.section	.nv.info._Z17cuda_hello_kernelv,"",@"SHT_CUDA_INFO"
	.sectionflags	@""
	.align	4


	//----- nvinfo : EIATTR_CUDA_API_VERSION
	.align		4
        /*0000*/ 	.byte	0x04, 0x37
        /*0002*/ 	.short	(.L_8 - .L_7)
.L_7:
        /*0004*/ 	.word	0x00000082


	//----- nvinfo : EIATTR_SPARSE_MMA_MASK
	.align		4
.L_8:
        /*0008*/ 	.byte	0x03, 0x50
        /*000a*/ 	.short	0x0000


	//----- nvinfo : EIATTR_MAXREG_COUNT
	.align		4
        /*000c*/ 	.byte	0x03, 0x1b
        /*000e*/ 	.short	0x00ff


	//----- nvinfo : EIATTR_EXTERNS
	.align		4
        /*0010*/ 	.byte	0x04, 0x0f
        /*0012*/ 	.short	(.L_10 - .L_9)


	//   ....[0]....
	.align		4
.L_9:
        /*0014*/ 	.word	index@(vprintf)


	//----- nvinfo : EIATTR_MERCURY_ISA_VERSION
	.align		4
.L_10:
        /*0018*/ 	.byte	0x03, 0x5f
        /*001a*/ 	.short	0x0101


	//----- nvinfo : EIATTR_VRC_CTA_INIT_COUNT
	.align		4
        /*001c*/ 	.byte	0x02, 0x4a
	.zero		1
	.zero		1


	//----- nvinfo : EIATTR_SYSCALL_OFFSETS
	.align		4
        /*0020*/ 	.byte	0x04, 0x46
        /*0022*/ 	.short	(.L_12 - .L_11)


	//   ....[0]....
.L_11:
        /*0024*/ 	.word	0x00000080


	//----- nvinfo : EIATTR_EXIT_INSTR_OFFSETS
	.align		4
.L_12:
        /*0028*/ 	.byte	0x04, 0x1c
        /*002a*/ 	.short	(.L_14 - .L_13)


	//   ....[0]....
.L_13:
        /*002c*/ 	.word	0x00000090


	//----- nvinfo : EIATTR_SW_WAR
	.align		4
.L_14:
        /*0030*/ 	.byte	0x04, 0x36
        /*0032*/ 	.short	(.L_16 - .L_15)
.L_15:
        /*0034*/ 	.word	0x00000008
.L_16:


//--------------------- .nv.callgraph             --------------------------
	.section	.nv.callgraph,"",@"SHT_CUDA_CALLGRAPH"
	.align	4
	.sectionentsize	8
	.align		4
        /*0000*/ 	.word	0x00000000
	.align		4
        /*0004*/ 	.word	0xffffffff
	.align		4
        /*0008*/ 	.word	index@(_Z17cuda_hello_kernelv)
	.align		4
        /*000c*/ 	.word	index@(vprintf)
	.align		4
        /*0010*/ 	.word	0x00000000
	.align		4
        /*0014*/ 	.word	0xfffffffe
	.align		4
        /*0018*/ 	.word	0x00000000
	.align		4
        /*001c*/ 	.word	0xfffffffd
	.align		4
        /*0020*/ 	.word	0x00000000
	.align		4
        /*0024*/ 	.word	0xfffffffc


//--------------------- .nv.constant4             --------------------------
	.section	.nv.constant4,"a",@progbits
	.align	8
	.align		8
.nv.constant4:
        /*0000*/ 	.dword	vprintf
	.align		8
        /*0008*/ 	.dword	$str


//--------------------- .text._Z17cuda_hello_kernelv --------------------------
	.section	.text._Z17cuda_hello_kernelv,"ax",@progbits
	.align	128
        .global         _Z17cuda_hello_kernelv
        .type           _Z17cuda_hello_kernelv,@function
        .size           _Z17cuda_hello_kernelv,(.L_x_2 - _Z17cuda_hello_kernelv)
        .other          _Z17cuda_hello_kernelv,@"STO_CUDA_ENTRY STV_DEFAULT"
_Z17cuda_hello_kernelv:
.text._Z17cuda_hello_kernelv:
[----:B------:R-:W0:Y:S01]  /*0000*/  LDC R1, c[0x0][0x37c] ;  /* 0x0000df00ff017b82 */ /* 0x000e220000000800 */
[----:B------:R-:W-:Y:S01]  /*0010*/  MOV R0, 0x0 ;  /* 0x0000000000007802 */ /* 0x000fe20000000f00 */
[----:B------:R-:W1:Y:S01]  /*0020*/  LDCU.64 UR4, c[0x4][0x8] ;  /* 0x01000100ff0477ac */ /* 0x000e620008000a00 */
[----:B------:R-:W-:-:S05]  /*0030*/  CS2R R6, SRZ ;  /* 0x0000000000067805 */ /* 0x000fca000001ff00 */
[----:B------:R2:W3:Y:S01]  /*0040*/  LDC.64 R2, c[0x4][R0] ;  /* 0x0100000000027b82 */ /* 0x0004e20000000a00 */
[----:B-1----:R-:W-:Y:S02]  /*0050*/  IMAD.U32 R4, RZ, RZ, UR4 ;  /* 0x00000004ff047e24 */ /* 0x002fe4000f8e00ff */
[----:B--2---:R-:W-:-:S07]  /*0060*/  IMAD.U32 R5, RZ, RZ, UR5 ;  /* 0x00000005ff057e24 */ /* 0x004fce000f8e00ff */
[----:B------:R-:W-:-:S07]  /*0070*/  LEPC R20, `(.L_x_0) ;  /* 0x000000001014794e */ /* 0x000fce0000000000 */
[----:B0--3--:R-:W-:Y:S05]  /*0080*/  CALL.ABS.NOINC R2 ;  /* 0x0000000002007343 */ /* 0x009fea0003c00000 */
.L_x_0:
[----:B------:R-:W-:Y:S05]  /*0090*/  EXIT ;  /* 0x000000000000794d */ /* 0x000fea0003800000 */
.L_x_1:
[----:B------:R-:W-:-:S00]  /*00a0*/  BRA `(.L_x_1) ;  /* 0xfffffffc00fc7947 */ /* 0x000fc0000383ffff */
[----:B------:R-:W-:-:S00]  /*00b0*/  NOP ;  /* 0x0000000000007918 */ /* 0x000fc00000000000 */
        /* <DEDUP_REMOVED lines=12> */
.L_x_2:


//--------------------- .nv.global.init           --------------------------
	.section	.nv.global.init,"aw",@progbits
.nv.global.init:
	.type		$str,@object
	.size		$str,(.L_0 - $str)
$str:
        /*0000*/ 	.byte	0x48, 0x65, 0x6c, 0x6c, 0x6f, 0x20, 0x57, 0x6f, 0x72, 0x6c, 0x64, 0x20, 0x66, 0x72, 0x6f, 0x6d
        /*0010*/ 	.byte	0x20, 0x47, 0x50, 0x55, 0x21, 0x0a, 0x00
.L_0:


//--------------------- .nv.shared.reserved.0     --------------------------
	.section	.nv.shared.reserved.0,"aw",@nobits
	.weak		__nv_reservedSMEM_offset_0_alias
	.size		__nv_reservedSMEM_offset_0_alias, 0, 64
	.other		__nv_reservedSMEM_offset_0_alias,@"STO_CUDA_RESERVED_SHARED STV_DEFAULT"
__nv_reservedSMEM_offset_0_alias:
	.zero		0
	.zero		64


//--------------------- .nv.constant0._Z17cuda_hello_kernelv --------------------------
	.section	.nv.constant0._Z17cuda_hello_kernelv,"a",@progbits
	.sectionflags	@""
	.align	4
.nv.constant0._Z17cuda_hello_kernelv:
	.zero		896


//--------------------- SYMBOLS --------------------------

	.type		.nv.reservedSmem.offset0,@object
	.size		.nv.reservedSmem.offset0,0x4
	.type		vprintf,@function
